//
// Generated by NVIDIA NVVM Compiler
//
// Compiler Build ID: CL-36424714
// Cuda compilation tools, release 13.0, V13.0.88
// Based on NVVM 20.0.0
//

.version 9.0
.target sm_100
.address_size 64

	// .globl	_Z13cumsum_kernelPKfPfm

.visible .entry _Z13cumsum_kernelPKfPfm(
	.param .u64 .ptr .align 1 _Z13cumsum_kernelPKfPfm_param_0,
	.param .u64 .ptr .align 1 _Z13cumsum_kernelPKfPfm_param_1,
	.param .u64 _Z13cumsum_kernelPKfPfm_param_2
)
{
	.reg .pred 	%p<11>;
	.reg .b32 	%r<4>;
	.reg .b32 	%f<66>;
	.reg .b64 	%rd<53>;

	ld.param.u64 	%rd30, [_Z13cumsum_kernelPKfPfm_param_0];
	ld.param.u64 	%rd31, [_Z13cumsum_kernelPKfPfm_param_1];
	ld.param.u64 	%rd29, [_Z13cumsum_kernelPKfPfm_param_2];
	cvta.to.global.u64 	%rd1, %rd31;
	cvta.to.global.u64 	%rd2, %rd30;
	mov.u32 	%r1, %tid.x;
	mov.u32 	%r2, %ctaid.x;
	or.b32  	%r3, %r1, %r2;
	setp.ne.s32 	%p1, %r3, 0;
	@%p1 bra 	$L__BB0_14;
	ld.global.f32 	%f65, [%rd2];
	st.global.f32 	[%rd1], %f65;
	setp.lt.u64 	%p2, %rd29, 2;
	@%p2 bra 	$L__BB0_14;
	add.s64 	%rd3, %rd29, -1;
	add.s64 	%rd33, %rd29, -2;
	and.b64  	%rd4, %rd3, 15;
	setp.lt.u64 	%p3, %rd33, 15;
	mov.b64 	%rd47, 1;
	@%p3 bra 	$L__BB0_5;
	and.b64  	%rd35, %rd3, -16;
	neg.s64 	%rd5, %rd35;
	add.s64 	%rd45, %rd2, 32;
	add.s64 	%rd44, %rd1, 32;
	mov.b64 	%rd47, 1;
$L__BB0_4:
	.pragma "nounroll";
	ld.global.f32 	%f5, [%rd45+-28];
	add.f32 	%f6, %f65, %f5;
	st.global.f32 	[%rd44+-28], %f6;
	ld.global.f32 	%f7, [%rd45+-24];
	add.f32 	%f8, %f6, %f7;
	st.global.f32 	[%rd44+-24], %f8;
	ld.global.f32 	%f9, [%rd45+-20];
	add.f32 	%f10, %f8, %f9;
	st.global.f32 	[%rd44+-20], %f10;
	ld.global.f32 	%f11, [%rd45+-16];
	add.f32 	%f12, %f10, %f11;
	st.global.f32 	[%rd44+-16], %f12;
	ld.global.f32 	%f13, [%rd45+-12];
	add.f32 	%f14, %f12, %f13;
	st.global.f32 	[%rd44+-12], %f14;
	ld.global.f32 	%f15, [%rd45+-8];
	add.f32 	%f16, %f14, %f15;
	st.global.f32 	[%rd44+-8], %f16;
	ld.global.f32 	%f17, [%rd45+-4];
	add.f32 	%f18, %f16, %f17;
	st.global.f32 	[%rd44+-4], %f18;
	ld.global.f32 	%f19, [%rd45];
	add.f32 	%f20, %f18, %f19;
	st.global.f32 	[%rd44], %f20;
	ld.global.f32 	%f21, [%rd45+4];
	add.f32 	%f22, %f20, %f21;
	st.global.f32 	[%rd44+4], %f22;
	ld.global.f32 	%f23, [%rd45+8];
	add.f32 	%f24, %f22, %f23;
	st.global.f32 	[%rd44+8], %f24;
	ld.global.f32 	%f25, [%rd45+12];
	add.f32 	%f26, %f24, %f25;
	st.global.f32 	[%rd44+12], %f26;
	ld.global.f32 	%f27, [%rd45+16];
	add.f32 	%f28, %f26, %f27;
	st.global.f32 	[%rd44+16], %f28;
	ld.global.f32 	%f29, [%rd45+20];
	add.f32 	%f30, %f28, %f29;
	st.global.f32 	[%rd44+20], %f30;
	ld.global.f32 	%f31, [%rd45+24];
	add.f32 	%f32, %f30, %f31;
	st.global.f32 	[%rd44+24], %f32;
	ld.global.f32 	%f33, [%rd45+28];
	add.f32 	%f34, %f32, %f33;
	st.global.f32 	[%rd44+28], %f34;
	ld.global.f32 	%f35, [%rd45+32];
	add.f32 	%f65, %f34, %f35;
	st.global.f32 	[%rd44+32], %f65;
	add.s64 	%rd47, %rd47, 16;
	add.s64 	%rd36, %rd5, %rd47;
	add.s64 	%rd45, %rd45, 64;
	add.s64 	%rd44, %rd44, 64;
	setp.ne.s64 	%p4, %rd36, 1;
	@%p4 bra 	$L__BB0_4;
$L__BB0_5:
	setp.eq.s64 	%p5, %rd4, 0;
	@%p5 bra 	$L__BB0_14;
	and.b64  	%rd15, %rd3, 7;
	setp.lt.u64 	%p6, %rd4, 8;
	@%p6 bra 	$L__BB0_8;
	shl.b64 	%rd37, %rd47, 2;
	add.s64 	%rd38, %rd2, %rd37;
	ld.global.f32 	%f36, [%rd38];
	add.f32 	%f37, %f65, %f36;
	add.s64 	%rd39, %rd1, %rd37;
	st.global.f32 	[%rd39], %f37;
	ld.global.f32 	%f38, [%rd38+4];
	add.f32 	%f39, %f37, %f38;
	st.global.f32 	[%rd39+4], %f39;
	ld.global.f32 	%f40, [%rd38+8];
	add.f32 	%f41, %f39, %f40;
	st.global.f32 	[%rd39+8], %f41;
	ld.global.f32 	%f42, [%rd38+12];
	add.f32 	%f43, %f41, %f42;
	st.global.f32 	[%rd39+12], %f43;
	ld.global.f32 	%f44, [%rd38+16];
	add.f32 	%f45, %f43, %f44;
	st.global.f32 	[%rd39+16], %f45;
	ld.global.f32 	%f46, [%rd38+20];
	add.f32 	%f47, %f45, %f46;
	st.global.f32 	[%rd39+20], %f47;
	ld.global.f32 	%f48, [%rd38+24];
	add.f32 	%f49, %f47, %f48;
	st.global.f32 	[%rd39+24], %f49;
	ld.global.f32 	%f50, [%rd38+28];
	add.f32 	%f51, %f49, %f50;
	st.global.f32 	[%rd39+28], %f51;
	add.s64 	%rd47, %rd47, 8;
$L__BB0_8:
	setp.eq.s64 	%p7, %rd15, 0;
	@%p7 bra 	$L__BB0_14;
	and.b64  	%rd50, %rd3, 3;
	setp.lt.u64 	%p8, %rd15, 4;
	@%p8 bra 	$L__BB0_11;
	shl.b64 	%rd40, %rd47, 2;
	add.s64 	%rd41, %rd1, %rd40;
	ld.global.f32 	%f52, [%rd41+-4];
	add.s64 	%rd42, %rd2, %rd40;
	ld.global.f32 	%f53, [%rd42];
	add.f32 	%f54, %f52, %f53;
	st.global.f32 	[%rd41], %f54;
	ld.global.f32 	%f55, [%rd42+4];
	add.f32 	%f56, %f54, %f55;
	st.global.f32 	[%rd41+4], %f56;
	ld.global.f32 	%f57, [%rd42+8];
	add.f32 	%f58, %f56, %f57;
	st.global.f32 	[%rd41+8], %f58;
	ld.global.f32 	%f59, [%rd42+12];
	add.f32 	%f60, %f58, %f59;
	st.global.f32 	[%rd41+12], %f60;
	add.s64 	%rd47, %rd47, 4;
$L__BB0_11:
	setp.eq.s64 	%p9, %rd50, 0;
	@%p9 bra 	$L__BB0_14;
	shl.b64 	%rd43, %rd47, 2;
	add.s64 	%rd52, %rd1, %rd43;
	add.s64 	%rd51, %rd2, %rd43;
$L__BB0_13:
	.pragma "nounroll";
	ld.global.f32 	%f61, [%rd52+-4];
	ld.global.f32 	%f62, [%rd51];
	add.f32 	%f63, %f61, %f62;
	st.global.f32 	[%rd52], %f63;
	add.s64 	%rd52, %rd52, 4;
	add.s64 	%rd51, %rd51, 4;
	add.s64 	%rd50, %rd50, -1;
	setp.ne.s64 	%p10, %rd50, 0;
	@%p10 bra 	$L__BB0_13;
$L__BB0_14:
	ret;

}


// ===== COMPILED SASS (sm_100) =====

	.target	sm_100

	.elftype	@"ET_EXEC"


//--------------------- .note.nv.tkinfo           --------------------------
	.section	.note.nv.tkinfo,"",@"SHT_NOTE"
	.sectionflags	@"SHF_NOTE_NV_TKINFO"
	.tkinfo
        /*0018*/ 	.word	0x00000002
        /*0030*/ 	.string	""
        /*0030*/ 	.string	"ptxas"
        /*0030*/ 	.string	"Cuda compilation tools, release 13.0, V13.0.88"
        /*0030*/ 	.string	"Build cuda_13.0.r13.0/compiler.36424714_0"
        /*0030*/ 	.string	"-arch sm_100 -m 64 "



//--------------------- .note.nv.cuinfo           --------------------------
	.section	.note.nv.cuinfo,"",@"SHT_NOTE"
	.sectionflags	@"SHF_NOTE_NV_CUINFO"
        /*0018*/ 	.short	0x0002
        /*001a*/ 	.short	0x0064
        /*001c*/ 	.short	0x0082
	.zero		2


//--------------------- .nv.info                  --------------------------
	.section	.nv.info,"",@"SHT_CUDA_INFO"
	.align	4


	//----- nvinfo : EIATTR_REGCOUNT
	.align		4
        /*0000*/ 	.byte	0x04, 0x2f
        /*0002*/ 	.short	(.L_1 - .L_0)
	.align		4
.L_0:
        /*0004*/ 	.word	index@(_Z13cumsum_kernelPKfPfm)
        /*0008*/ 	.word	0x00000012


	//----- nvinfo : EIATTR_FRAME_SIZE
	.align		4
.L_1:
        /*000c*/ 	.byte	0x04, 0x11
        /*000e*/ 	.short	(.L_3 - .L_2)
	.align		4
.L_2:
        /*0010*/ 	.word	index@(_Z13cumsum_kernelPKfPfm)
        /*0014*/ 	.word	0x00000000


	//----- nvinfo : EIATTR_MIN_STACK_SIZE
	.align		4
.L_3:
        /*0018*/ 	.byte	0x04, 0x12
        /*001a*/ 	.short	(.L_5 - .L_4)
	.align		4
.L_4:
        /*001c*/ 	.word	index@(_Z13cumsum_kernelPKfPfm)
        /*0020*/ 	.word	0x00000000
.L_5:


//--------------------- .nv.compat                --------------------------
	.section	.nv.compat,"",@"SHT_CUDA_COMPAT_INFO"
	.align	4
        /*0000*/ 	.byte	0x02, 0x09, 0x00, 0x00, 0x02, 0x02, 0x01, 0x00, 0x02, 0x05, 0x05, 0x00, 0x03, 0x07, 0x01, 0x01
        /*0010*/ 	.byte	0x02, 0x03, 0x00, 0x00, 0x02, 0x06, 0x01, 0x00, 0x04, 0x0b, 0x08, 0x00, 0x09, 0x00, 0x00, 0x00
        /*0020*/ 	.byte	0x00, 0x00, 0x00, 0x00


//--------------------- .nv.info._Z13cumsum_kernelPKfPfm --------------------------
	.section	.nv.info._Z13cumsum_kernelPKfPfm,"",@"SHT_CUDA_INFO"
	.sectionflags	@""
	.align	4


	//----- nvinfo : EIATTR_CUDA_API_VERSION
	.align		4
        /*0000*/ 	.byte	0x04, 0x37
        /*0002*/ 	.short	(.L_7 - .L_6)
.L_6:
        /*0004*/ 	.word	0x00000082


	//----- nvinfo : EIATTR_KPARAM_INFO
	.align		4
.L_7:
        /*0008*/ 	.byte	0x04, 0x17
        /*000a*/ 	.short	(.L_9 - .L_8)
.L_8:
        /*000c*/ 	.word	0x00000000
        /*0010*/ 	.short	0x0002
        /*0012*/ 	.short	0x0010
        /*0014*/ 	.byte	0x00, 0xf0, 0x21, 0x00


	//----- nvinfo : EIATTR_KPARAM_INFO
	.align		4
.L_9:
        /*0018*/ 	.byte	0x04, 0x17
        /*001a*/ 	.short	(.L_11 - .L_10)
.L_10:
        /*001c*/ 	.word	0x00000000
        /*0020*/ 	.short	0x0001
        /*0022*/ 	.short	0x0008
        /*0024*/ 	.byte	0x00, 0xf5, 0x21, 0x00


	//----- nvinfo : EIATTR_KPARAM_INFO
	.align		4
.L_11:
        /*0028*/ 	.byte	0x04, 0x17
        /*002a*/ 	.short	(.L_13 - .L_12)
.L_12:
        /*002c*/ 	.word	0x00000000
        /*0030*/ 	.short	0x0000
        /*0032*/ 	.short	0x0000
        /*0034*/ 	.byte	0x00, 0xf5, 0x21, 0x00


	//----- nvinfo : EIATTR_SPARSE_MMA_MASK
	.align		4
.L_13:
        /*0038*/ 	.byte	0x03, 0x50
        /*003a*/ 	.short	0x0000


	//----- nvinfo : EIATTR_MAXREG_COUNT
	.align		4
        /*003c*/ 	.byte	0x03, 0x1b
        /*003e*/ 	.short	0x00ff


	//----- nvinfo : EIATTR_MERCURY_ISA_VERSION
	.align		4
        /*0040*/ 	.byte	0x03, 0x5f
        /*0042*/ 	.short	0x0101


	//----- nvinfo : EIATTR_VRC_CTA_INIT_COUNT
	.align		4
        /*0044*/ 	.byte	0x02, 0x4a
	.zero		1
	.zero		1


	//----- nvinfo : EIATTR_EXIT_INSTR_OFFSETS
	.align		4
        /*0048*/ 	.byte	0x04, 0x1c
        /*004a*/ 	.short	(.L_15 - .L_14)


	//   ....[0]....
.L_14:
        /*004c*/ 	.word	0x00000040


	//   ....[1]....
        /*0050*/ 	.word	0x000000d0


	//   ....[2]....
        /*0054*/ 	.word	0x00000640


	//   ....[3]....
        /*0058*/ 	.word	0x00000900


	//   ....[4]....
        /*005c*/ 	.word	0x00000b20


	//   ....[5]....
        /*0060*/ 	.word	0x00000cd0


	//----- nvinfo : EIATTR_CBANK_PARAM_SIZE
	.align		4
.L_15:
        /*0064*/ 	.byte	0x03, 0x19
        /*0066*/ 	.short	0x0018


	//----- nvinfo : EIATTR_PARAM_CBANK
	.align		4
        /*0068*/ 	.byte	0x04, 0x0a
        /*006a*/ 	.short	(.L_17 - .L_16)
	.align		4
.L_16:
        /*006c*/ 	.word	index@(.nv.constant0._Z13cumsum_kernelPKfPfm)
        /*0070*/ 	.short	0x0380
        /*0072*/ 	.short	0x0018


	//----- nvinfo : EIATTR_SW_WAR
	.align		4
.L_17:
        /*0074*/ 	.byte	0x04, 0x36
        /*0076*/ 	.short	(.L_19 - .L_18)
.L_18:
        /*0078*/ 	.word	0x00000008
.L_19:


//--------------------- .nv.callgraph             --------------------------
	.section	.nv.callgraph,"",@"SHT_CUDA_CALLGRAPH"
	.align	4
	.sectionentsize	8
	.align		4
        /*0000*/ 	.word	0x00000000
	.align		4
        /*0004*/ 	.word	0xffffffff
	.align		4
        /*0008*/ 	.word	0x00000000
	.align		4
        /*000c*/ 	.word	0xfffffffe
	.align		4
        /*0010*/ 	.word	0x00000000
	.align		4
        /*0014*/ 	.word	0xfffffffd
	.align		4
        /*0018*/ 	.word	0x00000000
	.align		4
        /*001c*/ 	.word	0xfffffffc


//--------------------- .text._Z13cumsum_kernelPKfPfm --------------------------
	.section	.text._Z13cumsum_kernelPKfPfm,"ax",@progbits
	.align	128
        .global         _Z13cumsum_kernelPKfPfm
        .type           _Z13cumsum_kernelPKfPfm,@function
        .size           _Z13cumsum_kernelPKfPfm,(.L_x_6 - _Z13cumsum_kernelPKfPfm)
        .other          _Z13cumsum_kernelPKfPfm,@"STO_CUDA_ENTRY STV_DEFAULT"
_Z13cumsum_kernelPKfPfm:
.text._Z13cumsum_kernelPKfPfm:
[----:B------:R-:W-:Y:S01]  /*0000*/  LDC R1, c[0x0][0x37c] ;  /* 0x0000df00ff017b82 */ /* 0x000fe20000000800 */
[----:B------:R-:W0:Y:S07]  /*0010*/  S2R R0, SR_TID.X ;  /* 0x0000000000007919 */ /* 0x000e2e0000002100 */
[----:B------:R-:W0:Y:S02]  /*0020*/  S2UR UR4, SR_CTAID.X ;  /* 0x00000000000479c3 */ /* 0x000e240000002500 */
[----:B0-----:R-:W-:-:S13]  /*0030*/  LOP3.LUT P0, RZ, R0, UR4, RZ, 0xfc, !PT ;  /* 0x0000000400ff7c12 */ /* 0x001fda000f80fcff */
[----:B------:R-:W-:Y:S05]  /*0040*/  @P0 EXIT ;  /* 0x000000000000094d */ /* 0x000fea0003800000 */
[----:B------:R-:W0:Y:S01]  /*0050*/  LDC.64 R2, c[0x0][0x380] ;  /* 0x0000e000ff027b82 */ /* 0x000e220000000a00 */
[----:B------:R-:W0:Y:S07]  /*0060*/  LDCU.64 UR16, c[0x0][0x358] ;  /* 0x00006b00ff1077ac */ /* 0x000e2e0008000a00 */
[----:B------:R-:W1:Y:S01]  /*0070*/  LDC.64 R6, c[0x0][0x390] ;  /* 0x0000e400ff067b82 */ /* 0x000e620000000a00 */
[----:B0-----:R-:W2:Y:S07]  /*0080*/  LDG.E R3, desc[UR16][R2.64] ;  /* 0x0000001002037981 */ /* 0x001eae000c1e1900 */
[----:B------:R-:W2:Y:S01]  /*0090*/  LDC.64 R4, c[0x0][0x388] ;  /* 0x0000e200ff047b82 */ /* 0x000ea20000000a00 */
[----:B-1----:R-:W-:-:S04]  /*00a0*/  ISETP.GE.U32.AND P0, PT, R6, 0x2, PT ;  /* 0x000000020600780c */ /* 0x002fc80003f06070 */
[----:B------:R-:W-:Y:S01]  /*00b0*/  ISETP.GE.U32.AND.EX P0, PT, R7, RZ, PT, P0 ;  /* 0x000000ff0700720c */ /* 0x000fe20003f06100 */
[----:B--2---:R0:W-:-:S12]  /*00c0*/  STG.E desc[UR16][R4.64], R3 ;  /* 0x0000000304007986 */ /* 0x0041d8000c101910 */
[----:B------:R-:W-:Y:S05]  /*00d0*/  @!P0 EXIT ;  /* 0x000000000000894d */ /* 0x000fea0003800000 */
[C---:B------:R-:W-:Y:S01]  /*00e0*/  IADD3 R2, P0, PT, R6.reuse, -0x2, RZ ;  /* 0xfffffffe06027810 */ /* 0x040fe20007f1e0ff */
[----:B------:R-:W-:Y:S01]  /*00f0*/  UMOV UR8, 0x1 ;  /* 0x0000000100087882 */ /* 0x000fe20000000000 */
[----:B------:R-:W-:Y:S01]  /*0100*/  IADD3 R0, P2, PT, R6, -0x1, RZ ;  /* 0xffffffff06007810 */ /* 0x000fe20007f5e0ff */
[----:B------:R-:W-:Y:S01]  /*0110*/  UMOV UR4, URZ ;  /* 0x000000ff00047c82 */ /* 0x000fe20008000000 */
[----:B------:R-:W-:Y:S02]  /*0120*/  ISETP.GE.U32.AND P1, PT, R2, 0xf, PT ;  /* 0x0000000f0200780c */ /* 0x000fe40003f26070 */
[----:B------:R-:W-:Y:S02]  /*0130*/  IADD3.X R2, PT, PT, R7, -0x1, RZ, P0, !PT ;  /* 0xffffffff07027810 */ /* 0x000fe400007fe4ff */
[----:B------:R-:W-:Y:S02]  /*0140*/  LOP3.LUT R10, R0, 0xf, RZ, 0xc0, !PT ;  /* 0x0000000f000a7812 */ /* 0x000fe400078ec0ff */
[----:B------:R-:W-:-:S02]  /*0150*/  ISETP.GE.U32.AND.EX P1, PT, R2, RZ, PT, P1 ;  /* 0x000000ff0200720c */ /* 0x000fc40003f26110 */
[----:B------:R-:W-:Y:S02]  /*0160*/  ISETP.NE.U32.AND P0, PT, R10, RZ, PT ;  /* 0x000000ff0a00720c */ /* 0x000fe40003f05070 */
[----:B------:R-:W-:Y:S01]  /*0170*/  IADD3.X R6, PT, PT, R7, -0x1, RZ, P2, !PT ;  /* 0xffffffff07067810 */ /* 0x000fe200017fe4ff */
[----:B------:R-:W-:Y:S01]  /*0180*/  IMAD.MOV.U32 R7, RZ, RZ, R3 ;  /* 0x000000ffff077224 */ /* 0x000fe200078e0003 */
[----:B------:R-:W-:-:S07]  /*0190*/  ISETP.NE.AND.EX P0, PT, RZ, RZ, PT, P0 ;  /* 0x000000ffff00720c */ /* 0x000fce0003f05300 */
[----:B------:R-:W-:Y:S06]  /*01a0*/  @!P1 BRA `(.L_x_0) ;  /* 0x0000000400249947 */ /* 0x000fec0003800000 */
[----:B------:R-:W1:Y:S01]  /*01b0*/  LDCU.128 UR8, c[0x0][0x380] ;  /* 0x00007000ff0877ac */ /* 0x000e620008000c00 */
[----:B------:R-:W-:Y:S01]  /*01c0*/  LOP3.LUT R12, R0, 0xfffffff0, RZ, 0xc0, !PT ;  /* 0xfffffff0000c7812 */ /* 0x000fe200078ec0ff */
[----:B-1----:R-:W-:Y:S02]  /*01d0*/  UIADD3 UR6, UP0, UPT, UR8, 0x20, URZ ;  /* 0x0000002008067890 */ /* 0x002fe4000ff1e0ff */
[----:B------:R-:W-:Y:S02]  /*01e0*/  UIADD3 UR4, UP1, UPT, UR10, 0x20, URZ ;  /* 0x000000200a047890 */ /* 0x000fe4000ff3e0ff */
[----:B------:R-:W-:Y:S02]  /*01f0*/  UIADD3.X UR7, UPT, UPT, URZ, UR9, URZ, UP0, !UPT ;  /* 0x00000009ff077290 */ /* 0x000fe400087fe4ff */
[----:B------:R-:W-:Y:S01]  /*0200*/  UIADD3.X UR5, UPT, UPT, URZ, UR11, URZ, UP1, !UPT ;  /* 0x0000000bff057290 */ /* 0x000fe20008ffe4ff */
[----:B------:R-:W-:Y:S01]  /*0210*/  IMAD.U32 R2, RZ, RZ, UR6 ;  /* 0x00000006ff027e24 */ /* 0x000fe2000f8e00ff */
[----:B------:R-:W-:Y:S01]  /*0220*/  MOV R8, UR4 ;  /* 0x0000000400087c02 */ /* 0x000fe20008000f00 */
[----:B------:R-:W-:Y:S01]  /*0230*/  UMOV UR8, 0x1 ;  /* 0x0000000100087882 */ /* 0x000fe20000000000 */
[----:B0-----:R-:W-:Y:S01]  /*0240*/  IMAD.U32 R3, RZ, RZ, UR7 ;  /* 0x00000007ff037e24 */ /* 0x001fe2000f8e00ff */
[----:B------:R-:W-:Y:S01]  /*0250*/  UMOV UR4, URZ ;  /* 0x000000ff00047c82 */ /* 0x000fe20008000000 */
[----:B------:R-:W-:-:S07]  /*0260*/  IMAD.U32 R9, RZ, RZ, UR5 ;  /* 0x00000005ff097e24 */ /* 0x000fce000f8e00ff */
.L_x_1:
[----:B------:R-:W2:Y:S01]  /*0270*/  LDG.E R4, desc[UR16][R2.64+-0x1c] ;  /* 0xffffe41002047981 */ /* 0x000ea2000c1e1900 */
[----:B------:R-:W-:Y:S02]  /*0280*/  IMAD.MOV.U32 R5, RZ, RZ, R9 ;  /* 0x000000ffff057224 */ /* 0x000fe400078e0009 */
[----:B--2---:R-:W-:Y:S01]  /*0290*/  FADD R7, R4, R7 ;  /* 0x0000000704077221 */ /* 0x004fe20000000000 */
[----:B------:R-:W-:-:S05]  /*02a0*/  MOV R4, R8 ;  /* 0x0000000800047202 */ /* 0x000fca0000000f00 */
[----:B------:R0:W-:Y:S04]  /*02b0*/  STG.E desc[UR16][R4.64+-0x1c], R7 ;  /* 0xffffe40704007986 */ /* 0x0001e8000c101910 */
[----:B------:R-:W2:Y:S02]  /*02c0*/  LDG.E R8, desc[UR16][R2.64+-0x18] ;  /* 0xffffe81002087981 */ /* 0x000ea4000c1e1900 */
[----:B--2---:R-:W-:-:S05]  /*02d0*/  FADD R9, R7, R8 ;  /* 0x0000000807097221 */ /* 0x004fca0000000000 */
[----:B------:R1:W-:Y:S04]  /*02e0*/  STG.E desc[UR16][R4.64+-0x18], R9 ;  /* 0xffffe80904007986 */ /* 0x0003e8000c101910 */
[----:B------:R-:W2:Y:S02]  /*02f0*/  LDG.E R8, desc[UR16][R2.64+-0x14] ;  /* 0xffffec1002087981 */ /* 0x000ea4000c1e1900 */
[----:B--2---:R-:W-:-:S05]  /*0300*/  FADD R11, R9, R8 ;  /* 0x00000008090b7221 */ /* 0x004fca0000000000 */
[----:B------:R2:W-:Y:S04]  /*0310*/  STG.E desc[UR16][R4.64+-0x14], R11 ;  /* 0xffffec0b04007986 */ /* 0x0005e8000c101910 */
[----:B------:R-:W3:Y:S02]  /*0320*/  LDG.E R8, desc[UR16][R2.64+-0x10] ;  /* 0xfffff01002087981 */ /* 0x000ee4000c1e1900 */
[----:B---3--:R-:W-:-:S05]  /*0330*/  FADD R13, R11, R8 ;  /* 0x000000080b0d7221 */ /* 0x008fca0000000000 */
[----:B------:R3:W-:Y:S04]  /*0340*/  STG.E desc[UR16][R4.64+-0x10], R13 ;  /* 0xfffff00d04007986 */ /* 0x0007e8000c101910 */
[----:B------:R-:W0:Y:S02]  /*0350*/  LDG.E R8, desc[UR16][R2.64+-0xc] ;  /* 0xfffff41002087981 */ /* 0x000e24000c1e1900 */
[----:B0-----:R-:W-:-:S05]  /*0360*/  FADD R7, R13, R8 ;  /* 0x000000080d077221 */ /* 0x001fca0000000000 */
[----:B------:R0:W-:Y:S04]  /*0370*/  STG.E desc[UR16][R4.64+-0xc], R7 ;  /* 0xfffff40704007986 */ /* 0x0001e8000c101910 */
[----:B------:R-:W1:Y:S02]  /*0380*/  LDG.E R8, desc[UR16][R2.64+-0x8] ;  /* 0xfffff81002087981 */ /* 0x000e64000c1e1900 */
[----:B-1----:R-:W-:-:S05]  /*0390*/  FADD R9, R7, R8 ;  /* 0x0000000807097221 */ /* 0x002fca0000000000 */
        /* <DEDUP_REMOVED lines=9> */
[----:B------:R-:W-:Y:S04]  /*0430*/  STG.E desc[UR16][R4.64+0x4], R7 ;  /* 0x0000040704007986 */ /* 0x000fe8000c101910 */
        /* <DEDUP_REMOVED lines=8> */
[----:B------:R-:W-:Y:S04]  /*04c0*/  STG.E desc[UR16][R4.64+0x10], R13 ;  /* 0x0000100d04007986 */ /* 0x000fe8000c101910 */
[----:B------:R-:W2:Y:S02]  /*04d0*/  LDG.E R8, desc[UR16][R2.64+0x14] ;  /* 0x0000141002087981 */ /* 0x000ea4000c1e1900 */
[----:B--2---:R-:W-:-:S05]  /*04e0*/  FADD R15, R13, R8 ;  /* 0x000000080d0f7221 */ /* 0x004fca0000000000 */
[----:B------:R-:W-:Y:S04]  /*04f0*/  STG.E desc[UR16][R4.64+0x14], R15 ;  /* 0x0000140f04007986 */ /* 0x000fe8000c101910 */
[----:B------:R-:W0:Y:S02]  /*0500*/  LDG.E R8, desc[UR16][R2.64+0x18] ;  /* 0x0000181002087981 */ /* 0x000e24000c1e1900 */
[----:B0-----:R-:W-:-:S05]  /*0510*/  FADD R9, R15, R8 ;  /* 0x000000080f097221 */ /* 0x001fca0000000000 */
[----:B------:R0:W-:Y:S04]  /*0520*/  STG.E desc[UR16][R4.64+0x18], R9 ;  /* 0x0000180904007986 */ /* 0x0001e8000c101910 */
[----:B------:R-:W1:Y:S02]  /*0530*/  LDG.E R8, desc[UR16][R2.64+0x1c] ;  /* 0x00001c1002087981 */ /* 0x000e64000c1e1900 */
[----:B-1----:R-:W-:-:S05]  /*0540*/  FADD R11, R9, R8 ;  /* 0x00000008090b7221 */ /* 0x002fca0000000000 */
[----:B------:R1:W-:Y:S04]  /*0550*/  STG.E desc[UR16][R4.64+0x1c], R11 ;  /* 0x00001c0b04007986 */ /* 0x0003e8000c101910 */
[----:B------:R-:W2:Y:S01]  /*0560*/  LDG.E R8, desc[UR16][R2.64+0x20] ;  /* 0x0000201002087981 */ /* 0x000ea2000c1e1900 */
[----:B------:R-:W-:-:S04]  /*0570*/  UIADD3 UR8, UP0, UPT, UR8, 0x10, URZ ;  /* 0x0000001008087890 */ /* 0x000fc8000ff1e0ff */
[----:B------:R-:W-:Y:S01]  /*0580*/  UIADD3.X UR4, UPT, UPT, URZ, UR4, URZ, UP0, !UPT ;  /* 0x00000004ff047290 */ /* 0x000fe200087fe4ff */
[----:B--2---:R-:W-:Y:S01]  /*0590*/  FADD R7, R11, R8 ;  /* 0x000000080b077221 */ /* 0x004fe20000000000 */
[----:B------:R-:W-:-:S04]  /*05a0*/  IADD3 R8, P2, PT, -R12, UR8, RZ ;  /* 0x000000080c087c10 */ /* 0x000fc8000ff5e1ff */
[----:B------:R-:W-:Y:S01]  /*05b0*/  ISETP.NE.U32.AND P1, PT, R8, 0x1, PT ;  /* 0x000000010800780c */ /* 0x000fe20003f25070 */
[----:B------:R1:W-:Y:S01]  /*05c0*/  STG.E desc[UR16][R4.64+0x20], R7 ;  /* 0x0000200704007986 */ /* 0x0003e2000c101910 */
[----:B------:R-:W-:Y:S02]  /*05d0*/  IADD3.X R8, PT, PT, ~R6, UR4, RZ, P2, !PT ;  /* 0x0000000406087c10 */ /* 0x000fe400097fe5ff */
[----:B------:R-:W-:Y:S02]  /*05e0*/  IADD3 R2, P2, PT, R2, 0x40, RZ ;  /* 0x0000004002027810 */ /* 0x000fe40007f5e0ff */
[----:B------:R-:W-:Y:S02]  /*05f0*/  ISETP.NE.AND.EX P1, PT, R8, RZ, PT, P1 ;  /* 0x000000ff0800720c */ /* 0x000fe40003f25310 */
[----:B------:R-:W-:Y:S01]  /*0600*/  IADD3 R8, P3, PT, R4, 0x40, RZ ;  /* 0x0000004004087810 */ /* 0x000fe20007f7e0ff */
[----:B------:R-:W-:-:S03]  /*0610*/  IMAD.X R3, RZ, RZ, R3, P2 ;  /* 0x000000ffff037224 */ /* 0x000fc600010e0603 */
[----:B0-----:R-:W-:-:S07]  /*0620*/  IADD3.X R9, PT, PT, RZ, R5, RZ, P3, !PT ;  /* 0x00000005ff097210 */ /* 0x001fce0001ffe4ff */
[----:B-1----:R-:W-:Y:S05]  /*0630*/  @P1 BRA `(.L_x_1) ;  /* 0xfffffffc000c1947 */ /* 0x002fea000383ffff */
.L_x_0:
[----:B------:R-:W-:Y:S05]  /*0640*/  @!P0 EXIT ;  /* 0x000000000000894d */ /* 0x000fea0003800000 */
[----:B------:R-:W-:Y:S02]  /*0650*/  ISETP.GE.U32.AND P0, PT, R10, 0x8, PT ;  /* 0x000000080a00780c */ /* 0x000fe40003f06070 */
[----:B------:R-:W-:Y:S02]  /*0660*/  LOP3.LUT R8, R0, 0x7, RZ, 0xc0, !PT ;  /* 0x0000000700087812 */ /* 0x000fe400078ec0ff */
[----:B------:R-:W-:Y:S02]  /*0670*/  ISETP.GE.U32.AND.EX P0, PT, RZ, RZ, PT, P0 ;  /* 0x000000ffff00720c */ /* 0x000fe40003f06100 */
[----:B------:R-:W-:-:S04]  /*0680*/  ISETP.NE.U32.AND P1, PT, R8, RZ, PT ;  /* 0x000000ff0800720c */ /* 0x000fc80003f25070 */
[----:B------:R-:W-:-:S07]  /*0690*/  ISETP.NE.AND.EX P1, PT, RZ, RZ, PT, P1 ;  /* 0x000000ffff00720c */ /* 0x000fce0003f25310 */
[----:B------:R-:W-:Y:S06]  /*06a0*/  @!P0 BRA `(.L_x_2) ;  /* 0x0000000000948947 */ /* 0x000fec0003800000 */
[----:B------:R-:W1:Y:S01]  /*06b0*/  LDCU.128 UR12, c[0x0][0x380] ;  /* 0x00007000ff0c77ac */ /* 0x000e620008000c00 */
[----:B------:R-:W-:Y:S02]  /*06c0*/  USHF.L.U32 UR5, UR8, 0x2, URZ ;  /* 0x0000000208057899 */ /* 0x000fe400080006ff */
[----:B------:R-:W-:Y:S02]  /*06d0*/  USHF.L.U64.HI UR6, UR8, 0x2, UR4 ;  /* 0x0000000208067899 */ /* 0x000fe40008010204 */
[----:B-1----:R-:W-:-:S04]  /*06e0*/  UIADD3 UR7, UP0, UPT, UR5, UR12, URZ ;  /* 0x0000000c05077290 */ /* 0x002fc8000ff1e0ff */
[----:B------:R-:W-:Y:S02]  /*06f0*/  UIADD3.X UR9, UPT, UPT, UR6, UR13, URZ, UP0, !UPT ;  /* 0x0000000d06097290 */ /* 0x000fe400087fe4ff */
[----:B0-----:R-:W-:-:S04]  /*0700*/  IMAD.U32 R4, RZ, RZ, UR7 ;  /* 0x00000007ff047e24 */ /* 0x001fc8000f8e00ff */
[----:B------:R-:W-:-:S05]  /*0710*/  MOV R5, UR9 ;  /* 0x0000000900057c02 */ /* 0x000fca0008000f00 */
[----:B------:R-:W2:Y:S01]  /*0720*/  LDG.E R6, desc[UR16][R4.64] ;  /* 0x0000001004067981 */ /* 0x000ea2000c1e1900 */
[----:B------:R-:W-:-:S04]  /*0730*/  UIADD3 UR5, UP0, UPT, UR5, UR14, URZ ;  /* 0x0000000e05057290 */ /* 0x000fc8000ff1e0ff */
[----:B------:R-:W-:Y:S02]  /*0740*/  UIADD3.X UR6, UPT, UPT, UR6, UR15, URZ, UP0, !UPT ;  /* 0x0000000f06067290 */ /* 0x000fe400087fe4ff */
[----:B------:R-:W-:-:S04]  /*0750*/  IMAD.U32 R2, RZ, RZ, UR5 ;  /* 0x00000005ff027e24 */ /* 0x000fc8000f8e00ff */
[----:B------:R-:W-:Y:S01]  /*0760*/  MOV R3, UR6 ;  /* 0x0000000600037c02 */ /* 0x000fe20008000f00 */
[----:B--2---:R-:W-:-:S05]  /*0770*/  FADD R7, R6, R7 ;  /* 0x0000000706077221 */ /* 0x004fca0000000000 */
        /* <DEDUP_REMOVED lines=19> */
[----:B------:R-:W3:Y:S01]  /*08b0*/  LDG.E R6, desc[UR16][R4.64+0x1c] ;  /* 0x00001c1004067981 */ /* 0x000ee2000c1e1900 */
[----:B------:R-:W-:-:S04]  /*08c0*/  UIADD3 UR8, UP0, UPT, UR8, 0x8, URZ ;  /* 0x0000000808087890 */ /* 0x000fc8000ff1e0ff */
[----:B------:R-:W-:Y:S01]  /*08d0*/  UIADD3.X UR4, UPT, UPT, URZ, UR4, URZ, UP0, !UPT ;  /* 0x00000004ff047290 */ /* 0x000fe200087fe4ff */
[----:B---3--:R-:W-:-:S05]  /*08e0*/  FADD R13, R11, R6 ;  /* 0x000000060b0d7221 */ /* 0x008fca0000000000 */
[----:B------:R4:W-:Y:S06]  /*08f0*/  STG.E desc[UR16][R2.64+0x1c], R13 ;  /* 0x00001c0d02007986 */ /* 0x0009ec000c101910 */
.L_x_2:
[----:B------:R-:W-:Y:S05]  /*0900*/  @!P1 EXIT ;  /* 0x000000000000994d */ /* 0x000fea0003800000 */
[----:B------:R-:W-:Y:S01]  /*0910*/  ISETP.GE.U32.AND P0, PT, R8, 0x4, PT ;  /* 0x000000040800780c */ /* 0x000fe20003f06070 */
[----:B------:R-:W-:Y:S01]  /*0920*/  IMAD.MOV.U32 R8, RZ, RZ, RZ ;  /* 0x000000ffff087224 */ /* 0x000fe200078e00ff */
[----:B------:R-:W-:Y:S02]  /*0930*/  LOP3.LUT R6, R0, 0x3, RZ, 0xc0, !PT ;  /* 0x0000000300067812 */ /* 0x000fe400078ec0ff */
[----:B------:R-:W-:Y:S02]  /*0940*/  ISETP.GE.U32.AND.EX P0, PT, RZ, RZ, PT, P0 ;  /* 0x000000ffff00720c */ /* 0x000fe40003f06100 */
[----:B------:R-:W-:-:S04]  /*0950*/  ISETP.NE.U32.AND P1, PT, R6, RZ, PT ;  /* 0x000000ff0600720c */ /* 0x000fc80003f25070 */
[----:B------:R-:W-:-:S07]  /*0960*/  ISETP.NE.AND.EX P1, PT, R8, RZ, PT, P1 ;  /* 0x000000ff0800720c */ /* 0x000fce0003f25310 */
[----:B------:R-:W-:Y:S06]  /*0970*/  @!P0 BRA `(.L_x_3) ;  /* 0x0000000000688947 */ /* 0x000fec0003800000 */
[----:B------:R-:W1:Y:S01]  /*0980*/  LDCU.128 UR12, c[0x0][0x380] ;  /* 0x00007000ff0c77ac */ /* 0x000e620008000c00 */
[----:B------:R-:W-:Y:S02]  /*0990*/  USHF.L.U32 UR6, UR8, 0x2, URZ ;  /* 0x0000000208067899 */ /* 0x000fe400080006ff */
[----:B------:R-:W-:Y:S02]  /*09a0*/  USHF.L.U64.HI UR5, UR8, 0x2, UR4 ;  /* 0x0000000208057899 */ /* 0x000fe40008010204 */
[----:B-1----:R-:W-:Y:S02]  /*09b0*/  UIADD3 UR7, UP0, UPT, UR6, UR14, URZ ;  /* 0x0000000e06077290 */ /* 0x002fe4000ff1e0ff */
[----:B------:R-:W-:Y:S02]  /*09c0*/  UIADD3 UR12, UP1, UPT, UR6, UR12, URZ ;  /* 0x0000000c060c7290 */ /* 0x000fe4000ff3e0ff */
[----:B------:R-:W-:Y:S02]  /*09d0*/  UIADD3.X UR6, UPT, UPT, UR5, UR15, URZ, UP0, !UPT ;  /* 0x0000000f05067290 */ /* 0x000fe400087fe4ff */
[----:B------:R-:W-:Y:S01]  /*09e0*/  UIADD3.X UR13, UPT, UPT, UR5, UR13, URZ, UP1, !UPT ;  /* 0x0000000d050d7290 */ /* 0x000fe20008ffe4ff */
[----:B----4-:R-:W-:Y:S01]  /*09f0*/  MOV R2, UR7 ;  /* 0x0000000700027c02 */ /* 0x010fe20008000f00 */
[----:B0-----:R-:W-:-:S02]  /*0a00*/  IMAD.U32 R4, RZ, RZ, UR12 ;  /* 0x0000000cff047e24 */ /* 0x001fc4000f8e00ff */
[----:B------:R-:W-:Y:S02]  /*0a10*/  MOV R3, UR6 ;  /* 0x0000000600037c02 */ /* 0x000fe40008000f00 */
[----:B------:R-:W-:-:S03]  /*0a20*/  IMAD.U32 R5, RZ, RZ, UR13 ;  /* 0x0000000dff057e24 */ /* 0x000fc6000f8e00ff */
[----:B------:R-:W2:Y:S04]  /*0a30*/  LDG.E R0, desc[UR16][R2.64+-0x4] ;  /* 0xfffffc1002007981 */ /* 0x000ea8000c1e1900 */
[----:B------:R-:W2:Y:S02]  /*0a40*/  LDG.E R7, desc[UR16][R4.64] ;  /* 0x0000001004077981 */ /* 0x000ea4000c1e1900 */
        /* <DEDUP_REMOVED lines=8> */
[----:B------:R-:W2:Y:S01]  /*0ad0*/  LDG.E R0, desc[UR16][R4.64+0xc] ;  /* 0x00000c1004007981 */ /* 0x000ea2000c1e1900 */
[----:B------:R-:W-:-:S04]  /*0ae0*/  UIADD3 UR8, UP0, UPT, UR8, 0x4, URZ ;  /* 0x0000000408087890 */ /* 0x000fc8000ff1e0ff */
[----:B------:R-:W-:Y:S01]  /*0af0*/  UIADD3.X UR4, UPT, UPT, URZ, UR4, URZ, UP0, !UPT ;  /* 0x00000004ff047290 */ /* 0x000fe200087fe4ff */
[----:B--2---:R-:W-:-:S05]  /*0b00*/  FADD R13, R11, R0 ;  /* 0x000000000b0d7221 */ /* 0x004fca0000000000 */
[----:B------:R1:W-:Y:S06]  /*0b10*/  STG.E desc[UR16][R2.64+0xc], R13 ;  /* 0x00000c0d02007986 */ /* 0x0003ec000c101910 */
.L_x_3:
[----:B------:R-:W-:Y:S05]  /*0b20*/  @!P1 EXIT ;  /* 0x000000000000994d */ /* 0x000fea0003800000 */
[----:B------:R-:W2:Y:S01]  /*0b30*/  LDCU.128 UR12, c[0x0][0x380] ;  /* 0x00007000ff0c77ac */ /* 0x000ea20008000c00 */
[----:B------:R-:W-:Y:S02]  /*0b40*/  USHF.L.U32 UR5, UR8, 0x2, URZ ;  /* 0x0000000208057899 */ /* 0x000fe400080006ff */
[----:B------:R-:W-:Y:S02]  /*0b50*/  USHF.L.U64.HI UR8, UR8, 0x2, UR4 ;  /* 0x0000000208087899 */ /* 0x000fe40008010204 */
[----:B--2---:R-:W-:Y:S02]  /*0b60*/  UIADD3 UR6, UP0, UPT, UR5, UR14, URZ ;  /* 0x0000000e05067290 */ /* 0x004fe4000ff1e0ff */
[----:B------:R-:W-:Y:S02]  /*0b70*/  UIADD3 UR4, UP1, UPT, UR5, UR12, URZ ;  /* 0x0000000c05047290 */ /* 0x000fe4000ff3e0ff */
[----:B------:R-:W-:Y:S02]  /*0b80*/  UIADD3.X UR7, UPT, UPT, UR8, UR15, URZ, UP0, !UPT ;  /* 0x0000000f08077290 */ /* 0x000fe400087fe4ff */
[----:B------:R-:W-:Y:S01]  /*0b90*/  MOV R0, UR6 ;  /* 0x0000000600007c02 */ /* 0x000fe20008000f00 */
[----:B------:R-:W-:-:S03]  /*0ba0*/  UIADD3.X UR5, UPT, UPT, UR8, UR13, URZ, UP1, !UPT ;  /* 0x0000000d08057290 */ /* 0x000fc60008ffe4ff */
[----:B-1--4-:R-:W-:-:S09]  /*0bb0*/  IMAD.U32 R9, RZ, RZ, UR7 ;  /* 0x00000007ff097e24 */ /* 0x012fd2000f8e00ff */
.L_x_4:
[----:B0-----:R-:W-:Y:S01]  /*0bc0*/  IMAD.U32 R5, RZ, RZ, UR5 ;  /* 0x00000005ff057e24 */ /* 0x001fe2000f8e00ff */
[----:B------:R-:W-:Y:S01]  /*0bd0*/  MOV R4, UR4 ;  /* 0x0000000400047c02 */ /* 0x000fe20008000f00 */
[----:B-1----:R-:W-:Y:S01]  /*0be0*/  IMAD.MOV.U32 R3, RZ, RZ, R9 ;  /* 0x000000ffff037224 */ /* 0x002fe200078e0009 */
[----:B------:R-:W-:-:S03]  /*0bf0*/  MOV R2, R0 ;  /* 0x0000000000027202 */ /* 0x000fc60000000f00 */
[----:B------:R-:W2:Y:S04]  /*0c00*/  LDG.E R5, desc[UR16][R4.64] ;  /* 0x0000001004057981 */ /* 0x000ea8000c1e1900 */
[----:B------:R-:W2:Y:S01]  /*0c10*/  LDG.E R0, desc[UR16][R2.64+-0x4] ;  /* 0xfffffc1002007981 */ /* 0x000ea2000c1e1900 */
[----:B------:R-:W-:-:S04]  /*0c20*/  IADD3 R6, P0, PT, R6, -0x1, RZ ;  /* 0xffffffff06067810 */ /* 0x000fc80007f1e0ff */
[----:B------:R-:W-:Y:S02]  /*0c30*/  IADD3.X R8, PT, PT, R8, -0x1, RZ, P0, !PT ;  /* 0xffffffff08087810 */ /* 0x000fe400007fe4ff */
[----:B------:R-:W-:-:S04]  /*0c40*/  ISETP.NE.U32.AND P0, PT, R6, RZ, PT ;  /* 0x000000ff0600720c */ /* 0x000fc80003f05070 */
[----:B------:R-:W-:Y:S01]  /*0c50*/  ISETP.NE.AND.EX P0, PT, R8, RZ, PT, P0 ;  /* 0x000000ff0800720c */ /* 0x000fe20003f05300 */
[----:B------:R-:W-:-:S04]  /*0c60*/  UIADD3 UR4, UP0, UPT, UR4, 0x4, URZ ;  /* 0x0000000404047890 */ /* 0x000fc8000ff1e0ff */
[----:B------:R-:W-:Y:S01]  /*0c70*/  UIADD3.X UR5, UPT, UPT, URZ, UR5, URZ, UP0, !UPT ;  /* 0x00000005ff057290 */ /* 0x000fe200087fe4ff */
[----:B--2---:R-:W-:Y:S01]  /*0c80*/  FADD R7, R0, R5 ;  /* 0x0000000500077221 */ /* 0x004fe20000000000 */
[----:B------:R-:W-:-:S04]  /*0c90*/  IADD3 R0, P1, PT, R2, 0x4, RZ ;  /* 0x0000000402007810 */ /* 0x000fc80007f3e0ff */
[----:B------:R1:W-:Y:S01]  /*0ca0*/  STG.E desc[UR16][R2.64], R7 ;  /* 0x0000000702007986 */ /* 0x0003e2000c101910 */
[----:B------:R-:W-:Y:S01]  /*0cb0*/  IADD3.X R9, PT, PT, RZ, R3, RZ, P1, !PT ;  /* 0x00000003ff097210 */ /* 0x000fe20000ffe4ff */
[----:B------:R-:W-:Y:S07]  /*0cc0*/  @P0 BRA `(.L_x_4) ;  /* 0xfffffffc00bc0947 */ /* 0x000fee000383ffff */
[----:B------:R-:W-:Y:S05]  /*0cd0*/  EXIT ;  /* 0x000000000000794d */ /* 0x000fea0003800000 */
.L_x_5:
[----:B------:R-:W-:-:S00]  /*0ce0*/  BRA `(.L_x_5) ;  /* 0xfffffffc00fc7947 */ /* 0x000fc0000383ffff */
[----:B------:R-:W-:-:S00]  /*0cf0*/  NOP ;  /* 0x0000000000007918 */ /* 0x000fc00000000000 */
        /* <DEDUP_REMOVED lines=8> */
.L_x_6:


//--------------------- .nv.shared.reserved.0     --------------------------
	.section	.nv.shared.reserved.0,"aw",@nobits
	.weak		__nv_reservedSMEM_offset_0_alias
	.size		__nv_reservedSMEM_offset_0_alias, 0, 64
	.other		__nv_reservedSMEM_offset_0_alias,@"STO_CUDA_RESERVED_SHARED STV_DEFAULT"
__nv_reservedSMEM_offset_0_alias:
	.zero		0
	.zero		64


//--------------------- .nv.constant0._Z13cumsum_kernelPKfPfm --------------------------
	.section	.nv.constant0._Z13cumsum_kernelPKfPfm,"a",@progbits
	.sectionflags	@""
	.align	4
.nv.constant0._Z13cumsum_kernelPKfPfm:
	.zero		920


//--------------------- SYMBOLS --------------------------

	.type		.nv.reservedSmem.offset0,@object
	.size		.nv.reservedSmem.offset0,0x4
